//
// Generated by NVIDIA NVVM Compiler
//
// Compiler Build ID: CL-36424714
// Cuda compilation tools, release 13.0, V13.0.88
// Based on NVVM 20.0.0
//

.version 9.0
.target sm_100
.address_size 64

	// .globl	_Z15oddEvenSortStepPiii

.visible .entry _Z15oddEvenSortStepPiii(
	.param .u64 .ptr .align 1 _Z15oddEvenSortStepPiii_param_0,
	.param .u32 _Z15oddEvenSortStepPiii_param_1,
	.param .u32 _Z15oddEvenSortStepPiii_param_2
)
{
	.reg .pred 	%p<10>;
	.reg .b32 	%r<16>;
	.reg .b64 	%rd<7>;

	ld.param.u64 	%rd4, [_Z15oddEvenSortStepPiii_param_0];
	ld.param.u32 	%r6, [_Z15oddEvenSortStepPiii_param_1];
	ld.param.u32 	%r7, [_Z15oddEvenSortStepPiii_param_2];
	cvta.to.global.u64 	%rd1, %rd4;
	mov.u32 	%r8, %ctaid.x;
	mov.u32 	%r9, %ntid.x;
	mov.u32 	%r10, %tid.x;
	mad.lo.s32 	%r1, %r8, %r9, %r10;
	and.b32  	%r11, %r7, 1;
	setp.eq.b32 	%p1, %r11, 1;
	@%p1 bra 	$L__BB0_4;
	and.b32  	%r14, %r1, 1;
	setp.eq.b32 	%p6, %r14, 1;
	add.s32 	%r15, %r6, -1;
	setp.ge.s32 	%p7, %r1, %r15;
	or.pred  	%p8, %p6, %p7;
	@%p8 bra 	$L__BB0_7;
	mul.wide.s32 	%rd6, %r1, 4;
	add.s64 	%rd2, %rd1, %rd6;
	ld.global.u32 	%r2, [%rd2];
	ld.global.u32 	%r3, [%rd2+4];
	setp.le.s32 	%p9, %r2, %r3;
	@%p9 bra 	$L__BB0_7;
	st.global.u32 	[%rd2], %r3;
	st.global.u32 	[%rd2+4], %r2;
	bra.uni 	$L__BB0_7;
$L__BB0_4:
	and.b32  	%r12, %r1, -2147483647;
	setp.ne.s32 	%p2, %r12, 1;
	add.s32 	%r13, %r6, -1;
	setp.ge.s32 	%p3, %r1, %r13;
	or.pred  	%p4, %p2, %p3;
	@%p4 bra 	$L__BB0_7;
	mul.wide.u32 	%rd5, %r1, 4;
	add.s64 	%rd3, %rd1, %rd5;
	ld.global.u32 	%r4, [%rd3];
	ld.global.u32 	%r5, [%rd3+4];
	setp.le.s32 	%p5, %r4, %r5;
	@%p5 bra 	$L__BB0_7;
	st.global.u32 	[%rd3], %r5;
	st.global.u32 	[%rd3+4], %r4;
$L__BB0_7:
	ret;

}


// ===== COMPILED SASS (sm_100) =====

	.target	sm_100

	.elftype	@"ET_EXEC"


//--------------------- .note.nv.tkinfo           --------------------------
	.section	.note.nv.tkinfo,"",@"SHT_NOTE"
	.sectionflags	@"SHF_NOTE_NV_TKINFO"
	.tkinfo
        /*0018*/ 	.word	0x00000002
        /*0030*/ 	.string	""
        /*0030*/ 	.string	"ptxas"
        /*0030*/ 	.string	"Cuda compilation tools, release 13.0, V13.0.88"
        /*0030*/ 	.string	"Build cuda_13.0.r13.0/compiler.36424714_0"
        /*0030*/ 	.string	"-arch sm_100 -m 64 "



//--------------------- .note.nv.cuinfo           --------------------------
	.section	.note.nv.cuinfo,"",@"SHT_NOTE"
	.sectionflags	@"SHF_NOTE_NV_CUINFO"
        /*0018*/ 	.short	0x0002
        /*001a*/ 	.short	0x0064
        /*001c*/ 	.short	0x0082
	.zero		2


//--------------------- .nv.info                  --------------------------
	.section	.nv.info,"",@"SHT_CUDA_INFO"
	.align	4


	//----- nvinfo : EIATTR_REGCOUNT
	.align		4
        /*0000*/ 	.byte	0x04, 0x2f
        /*0002*/ 	.short	(.L_1 - .L_0)
	.align		4
.L_0:
        /*0004*/ 	.word	index@(_Z15oddEvenSortStepPiii)
        /*0008*/ 	.word	0x00000008


	//----- nvinfo : EIATTR_FRAME_SIZE
	.align		4
.L_1:
        /*000c*/ 	.byte	0x04, 0x11
        /*000e*/ 	.short	(.L_3 - .L_2)
	.align		4
.L_2:
        /*0010*/ 	.word	index@(_Z15oddEvenSortStepPiii)
        /*0014*/ 	.word	0x00000000


	//----- nvinfo : EIATTR_MIN_STACK_SIZE
	.align		4
.L_3:
        /*0018*/ 	.byte	0x04, 0x12
        /*001a*/ 	.short	(.L_5 - .L_4)
	.align		4
.L_4:
        /*001c*/ 	.word	index@(_Z15oddEvenSortStepPiii)
        /*0020*/ 	.word	0x00000000
.L_5:


//--------------------- .nv.compat                --------------------------
	.section	.nv.compat,"",@"SHT_CUDA_COMPAT_INFO"
	.align	4
        /*0000*/ 	.byte	0x02, 0x09, 0x00, 0x00, 0x02, 0x02, 0x01, 0x00, 0x02, 0x05, 0x05, 0x00, 0x03, 0x07, 0x01, 0x01
        /*0010*/ 	.byte	0x02, 0x03, 0x00, 0x00, 0x02, 0x06, 0x01, 0x00, 0x04, 0x0b, 0x08, 0x00, 0x09, 0x00, 0x00, 0x00
        /*0020*/ 	.byte	0x00, 0x00, 0x00, 0x00


//--------------------- .nv.info._Z15oddEvenSortStepPiii --------------------------
	.section	.nv.info._Z15oddEvenSortStepPiii,"",@"SHT_CUDA_INFO"
	.sectionflags	@""
	.align	4


	//----- nvinfo : EIATTR_CUDA_API_VERSION
	.align		4
        /*0000*/ 	.byte	0x04, 0x37
        /*0002*/ 	.short	(.L_7 - .L_6)
.L_6:
        /*0004*/ 	.word	0x00000082


	//----- nvinfo : EIATTR_KPARAM_INFO
	.align		4
.L_7:
        /*0008*/ 	.byte	0x04, 0x17
        /*000a*/ 	.short	(.L_9 - .L_8)
.L_8:
        /*000c*/ 	.word	0x00000000
        /*0010*/ 	.short	0x0002
        /*0012*/ 	.short	0x000c
        /*0014*/ 	.byte	0x00, 0xf0, 0x11, 0x00


	//----- nvinfo : EIATTR_KPARAM_INFO
	.align		4
.L_9:
        /*0018*/ 	.byte	0x04, 0x17
        /*001a*/ 	.short	(.L_11 - .L_10)
.L_10:
        /*001c*/ 	.word	0x00000000
        /*0020*/ 	.short	0x0001
        /*0022*/ 	.short	0x0008
        /*0024*/ 	.byte	0x00, 0xf0, 0x11, 0x00


	//----- nvinfo : EIATTR_KPARAM_INFO
	.align		4
.L_11:
        /*0028*/ 	.byte	0x04, 0x17
        /*002a*/ 	.short	(.L_13 - .L_12)
.L_12:
        /*002c*/ 	.word	0x00000000
        /*0030*/ 	.short	0x0000
        /*0032*/ 	.short	0x0000
        /*0034*/ 	.byte	0x00, 0xf5, 0x21, 0x00


	//----- nvinfo : EIATTR_SPARSE_MMA_MASK
	.align		4
.L_13:
        /*0038*/ 	.byte	0x03, 0x50
        /*003a*/ 	.short	0x0000


	//----- nvinfo : EIATTR_MAXREG_COUNT
	.align		4
        /*003c*/ 	.byte	0x03, 0x1b
        /*003e*/ 	.short	0x00ff


	//----- nvinfo : EIATTR_MERCURY_ISA_VERSION
	.align		4
        /*0040*/ 	.byte	0x03, 0x5f
        /*0042*/ 	.short	0x0101


	//----- nvinfo : EIATTR_VRC_CTA_INIT_COUNT
	.align		4
        /*0044*/ 	.byte	0x02, 0x4a
	.zero		1
	.zero		1


	//----- nvinfo : EIATTR_EXIT_INSTR_OFFSETS
	.align		4
        /*0048*/ 	.byte	0x04, 0x1c
        /*004a*/ 	.short	(.L_15 - .L_14)


	//   ....[0]....
.L_14:
        /*004c*/ 	.word	0x000000e0


	//   ....[1]....
        /*0050*/ 	.word	0x00000140


	//   ....[2]....
        /*0054*/ 	.word	0x00000170


	//   ....[3]....
        /*0058*/ 	.word	0x000001b0


	//   ....[4]....
        /*005c*/ 	.word	0x00000210


	//   ....[5]....
        /*0060*/ 	.word	0x00000240


	//----- nvinfo : EIATTR_CBANK_PARAM_SIZE
	.align		4
.L_15:
        /*0064*/ 	.byte	0x03, 0x19
        /*0066*/ 	.short	0x0010


	//----- nvinfo : EIATTR_PARAM_CBANK
	.align		4
        /*0068*/ 	.byte	0x04, 0x0a
        /*006a*/ 	.short	(.L_17 - .L_16)
	.align		4
.L_16:
        /*006c*/ 	.word	index@(.nv.constant0._Z15oddEvenSortStepPiii)
        /*0070*/ 	.short	0x0380
        /*0072*/ 	.short	0x0010


	//----- nvinfo : EIATTR_SW_WAR
	.align		4
.L_17:
        /*0074*/ 	.byte	0x04, 0x36
        /*0076*/ 	.short	(.L_19 - .L_18)
.L_18:
        /*0078*/ 	.word	0x00000008
.L_19:


//--------------------- .nv.callgraph             --------------------------
	.section	.nv.callgraph,"",@"SHT_CUDA_CALLGRAPH"
	.align	4
	.sectionentsize	8
	.align		4
        /*0000*/ 	.word	0x00000000
	.align		4
        /*0004*/ 	.word	0xffffffff
	.align		4
        /*0008*/ 	.word	0x00000000
	.align		4
        /*000c*/ 	.word	0xfffffffe
	.align		4
        /*0010*/ 	.word	0x00000000
	.align		4
        /*0014*/ 	.word	0xfffffffd
	.align		4
        /*0018*/ 	.word	0x00000000
	.align		4
        /*001c*/ 	.word	0xfffffffc


//--------------------- .text._Z15oddEvenSortStepPiii --------------------------
	.section	.text._Z15oddEvenSortStepPiii,"ax",@progbits
	.align	128
        .global         _Z15oddEvenSortStepPiii
        .type           _Z15oddEvenSortStepPiii,@function
        .size           _Z15oddEvenSortStepPiii,(.L_x_2 - _Z15oddEvenSortStepPiii)
        .other          _Z15oddEvenSortStepPiii,@"STO_CUDA_ENTRY STV_DEFAULT"
_Z15oddEvenSortStepPiii:
.text._Z15oddEvenSortStepPiii:
[----:B------:R-:W-:Y:S01]  /*0000*/  LDC R1, c[0x0][0x37c] ;  /* 0x0000df00ff017b82 */ /* 0x000fe20000000800 */
[----:B------:R-:W0:Y:S01]  /*0010*/  LDCU.64 UR6, c[0x0][0x388] ;  /* 0x00007100ff0677ac */ /* 0x000e220008000a00 */
[----:B------:R-:W1:Y:S06]  /*0020*/  S2R R0, SR_TID.X ;  /* 0x0000000000007919 */ /* 0x000e6c0000002100 */
[----:B------:R-:W1:Y:S01]  /*0030*/  S2UR UR10, SR_CTAID.X ;  /* 0x00000000000a79c3 */ /* 0x000e620000002500 */
[----:B------:R-:W2:Y:S07]  /*0040*/  LDCU.64 UR8, c[0x0][0x358] ;  /* 0x00006b00ff0877ac */ /* 0x000eae0008000a00 */
[----:B------:R-:W1:Y:S01]  /*0050*/  LDC R5, c[0x0][0x360] ;  /* 0x0000d800ff057b82 */ /* 0x000e620000000800 */
[----:B0-----:R-:W-:-:S02]  /*0060*/  ULOP3.LUT UR4, UR7, 0x1, URZ, 0xc0, !UPT ;  /* 0x0000000107047892 */ /* 0x001fc4000f8ec0ff */
[----:B------:R-:W-:Y:S02]  /*0070*/  UIADD3 UR5, UPT, UPT, UR6, -0x1, URZ ;  /* 0xffffffff06057890 */ /* 0x000fe4000fffe0ff */
[----:B------:R-:W-:Y:S01]  /*0080*/  UISETP.NE.U32.AND UP0, UPT, UR4, 0x1, UPT ;  /* 0x000000010400788c */ /* 0x000fe2000bf05070 */
[----:B-1----:R-:W-:-:S08]  /*0090*/  IMAD R5, R5, UR10, R0 ;  /* 0x0000000a05057c24 */ /* 0x002fd0000f8e0200 */
[----:B--2---:R-:W-:Y:S05]  /*00a0*/  BRA.U !UP0, `(.L_x_0) ;  /* 0x0000000108347547 */ /* 0x004fea000b800000 */
[C---:B------:R-:W-:Y:S02]  /*00b0*/  ISETP.GE.AND P0, PT, R5.reuse, UR5, PT ;  /* 0x0000000505007c0c */ /* 0x040fe4000bf06270 */
[----:B------:R-:W-:-:S04]  /*00c0*/  LOP3.LUT R0, R5, 0x1, RZ, 0xc0, !PT ;  /* 0x0000000105007812 */ /* 0x000fc800078ec0ff */
[----:B------:R-:W-:-:S13]  /*00d0*/  ISETP.EQ.U32.OR P0, PT, R0, 0x1, P0 ;  /* 0x000000010000780c */ /* 0x000fda0000702470 */
[----:B------:R-:W-:Y:S05]  /*00e0*/  @P0 EXIT ;  /* 0x000000000000094d */ /* 0x000fea0003800000 */
[----:B------:R-:W0:Y:S02]  /*00f0*/  LDC.64 R2, c[0x0][0x380] ;  /* 0x0000e000ff027b82 */ /* 0x000e240000000a00 */
[----:B0-----:R-:W-:-:S05]  /*0100*/  IMAD.WIDE R2, R5, 0x4, R2 ;  /* 0x0000000405027825 */ /* 0x001fca00078e0202 */
[----:B------:R-:W2:Y:S04]  /*0110*/  LDG.E R5, desc[UR8][R2.64] ;  /* 0x0000000802057981 */ /* 0x000ea8000c1e1900 */
[----:B------:R-:W2:Y:S02]  /*0120*/  LDG.E R0, desc[UR8][R2.64+0x4] ;  /* 0x0000040802007981 */ /* 0x000ea4000c1e1900 */
[----:B--2---:R-:W-:-:S13]  /*0130*/  ISETP.GT.AND P0, PT, R5, R0, PT ;  /* 0x000000000500720c */ /* 0x004fda0003f04270 */
[----:B------:R-:W-:Y:S05]  /*0140*/  @!P0 EXIT ;  /* 0x000000000000894d */ /* 0x000fea0003800000 */
[----:B------:R-:W-:Y:S04]  /*0150*/  STG.E desc[UR8][R2.64], R0 ;  /* 0x0000000002007986 */ /* 0x000fe8000c101908 */
[----:B------:R-:W-:Y:S01]  /*0160*/  STG.E desc[UR8][R2.64+0x4], R5 ;  /* 0x0000040502007986 */ /* 0x000fe2000c101908 */
[----:B------:R-:W-:Y:S05]  /*0170*/  EXIT ;  /* 0x000000000000794d */ /* 0x000fea0003800000 */
.L_x_0:
[C---:B------:R-:W-:Y:S02]  /*0180*/  ISETP.GE.AND P0, PT, R5.reuse, UR5, PT ;  /* 0x0000000505007c0c */ /* 0x040fe4000bf06270 */
[----:B------:R-:W-:-:S04]  /*0190*/  LOP3.LUT R0, R5, 0x80000001, RZ, 0xc0, !PT ;  /* 0x8000000105007812 */ /* 0x000fc800078ec0ff */
[----:B------:R-:W-:-:S13]  /*01a0*/  ISETP.NE.OR P0, PT, R0, 0x1, P0 ;  /* 0x000000010000780c */ /* 0x000fda0000705670 */
[----:B------:R-:W-:Y:S05]  /*01b0*/  @P0 EXIT ;  /* 0x000000000000094d */ /* 0x000fea0003800000 */
[----:B------:R-:W0:Y:S02]  /*01c0*/  LDC.64 R2, c[0x0][0x380] ;  /* 0x0000e000ff027b82 */ /* 0x000e240000000a00 */
[----:B0-----:R-:W-:-:S05]  /*01d0*/  IMAD.WIDE.U32 R2, R5, 0x4, R2 ;  /* 0x0000000405027825 */ /* 0x001fca00078e0002 */
[----:B------:R-:W2:Y:S04]  /*01e0*/  LDG.E R5, desc[UR8][R2.64] ;  /* 0x0000000802057981 */ /* 0x000ea8000c1e1900 */
[----:B------:R-:W2:Y:S02]  /*01f0*/  LDG.E R0, desc[UR8][R2.64+0x4] ;  /* 0x0000040802007981 */ /* 0x000ea4000c1e1900 */
[----:B--2---:R-:W-:-:S13]  /*0200*/  ISETP.GT.AND P0, PT, R5, R0, PT ;  /* 0x000000000500720c */ /* 0x004fda0003f04270 */
[----:B------:R-:W-:Y:S05]  /*0210*/  @!P0 EXIT ;  /* 0x000000000000894d */ /* 0x000fea0003800000 */
[----:B------:R-:W-:Y:S04]  /*0220*/  STG.E desc[UR8][R2.64], R0 ;  /* 0x0000000002007986 */ /* 0x000fe8000c101908 */
[----:B------:R-:W-:Y:S01]  /*0230*/  STG.E desc[UR8][R2.64+0x4], R5 ;  /* 0x0000040502007986 */ /* 0x000fe2000c101908 */
[----:B------:R-:W-:Y:S05]  /*0240*/  EXIT ;  /* 0x000000000000794d */ /* 0x000fea0003800000 */
.L_x_1:
[----:B------:R-:W-:-:S00]  /*0250*/  BRA `(.L_x_1) ;  /* 0xfffffffc00fc7947 */ /* 0x000fc0000383ffff */
[----:B------:R-:W-:-:S00]  /*0260*/  NOP ;  /* 0x0000000000007918 */ /* 0x000fc00000000000 */
        /* <DEDUP_REMOVED lines=9> */
.L_x_2:


//--------------------- .nv.shared.reserved.0     --------------------------
	.section	.nv.shared.reserved.0,"aw",@nobits
	.weak		__nv_reservedSMEM_offset_0_alias
	.size		__nv_reservedSMEM_offset_0_alias, 0, 64
	.other		__nv_reservedSMEM_offset_0_alias,@"STO_CUDA_RESERVED_SHARED STV_DEFAULT"
__nv_reservedSMEM_offset_0_alias:
	.zero		0
	.zero		64


//--------------------- .nv.constant0._Z15oddEvenSortStepPiii --------------------------
	.section	.nv.constant0._Z15oddEvenSortStepPiii,"a",@progbits
	.sectionflags	@""
	.align	4
.nv.constant0._Z15oddEvenSortStepPiii:
	.zero		912


//--------------------- SYMBOLS --------------------------

	.type		.nv.reservedSmem.offset0,@object
	.size		.nv.reservedSmem.offset0,0x4
